	.headerflags	@"EF_CUDA_TEXMODE_UNIFIED EF_CUDA_64BIT_ADDRESS EF_CUDA_ACCELERATORS EF_CUDA_SM90 EF_CUDA_VIRTUAL_SM(EF_CUDA_SM90)"
	.elftype	@"ET_EXEC"


//--------------------- .nv.info                  --------------------------
	.section	.nv.info,"",@"SHT_CUDA_INFO"
	.align	4


	//----- nvinfo : EIATTR_REGCOUNT
	.align		4
        /*0000*/ 	.byte	0x04, 0x2f
        /*0002*/ 	.short	(.L_1 - .L_0)
	.align		4
.L_0:
        /*0004*/ 	.word	index@(triton_poi_fused__unsafe_index_add_mul_sub_15)
        /*0008*/ 	.word	0x00000014


	//----- nvinfo : EIATTR_MIN_STACK_SIZE
	.align		4
.L_1:
        /*000c*/ 	.byte	0x04, 0x12
        /*000e*/ 	.short	(.L_3 - .L_2)
	.align		4
.L_2:
        /*0010*/ 	.word	index@(triton_poi_fused__unsafe_index_add_mul_sub_15)
        /*0014*/ 	.word	0x00000000


	//----- nvinfo : EIATTR_FRAME_SIZE
	.align		4
.L_3:
        /*0018*/ 	.byte	0x04, 0x11
        /*001a*/ 	.short	(.L_5 - .L_4)
	.align		4
.L_4:
        /*001c*/ 	.word	index@(triton_poi_fused__unsafe_index_add_mul_sub_15)
        /*0020*/ 	.word	0x00000000


	//----- nvinfo : EIATTR_MIN_STACK_SIZE
	.align		4
.L_5:
        /*0024*/ 	.byte	0x04, 0x12
        /*0026*/ 	.short	(.L_7 - .L_6)
	.align		4
.L_6:
        /*0028*/ 	.word	index@(triton_poi_fused__unsafe_index_add_mul_sub_15)
        /*002c*/ 	.word	0x00000000
.L_7:


//--------------------- .nv.info.triton_poi_fused__unsafe_index_add_mul_sub_15 --------------------------
	.section	.nv.info.triton_poi_fused__unsafe_index_add_mul_sub_15,"",@"SHT_CUDA_INFO"
	.sectionflags	@""
	.align	4


	//----- nvinfo : EIATTR_CUDA_API_VERSION
	.align		4
        /*0000*/ 	.byte	0x04, 0x37
        /*0002*/ 	.short	(.L_9 - .L_8)
.L_8:
        /*0004*/ 	.word	0x0000007c


	//----- nvinfo : EIATTR_KPARAM_INFO
	.align		4
.L_9:
        /*0008*/ 	.byte	0x04, 0x17
        /*000a*/ 	.short	(.L_11 - .L_10)
.L_10:
        /*000c*/ 	.word	0x00000000
        /*0010*/ 	.short	0x0006
        /*0012*/ 	.short	0x0030
        /*0014*/ 	.byte	0x00, 0xf0, 0x11, 0x00


	//----- nvinfo : EIATTR_KPARAM_INFO
	.align		4
.L_11:
        /*0018*/ 	.byte	0x04, 0x17
        /*001a*/ 	.short	(.L_13 - .L_12)
.L_12:
        /*001c*/ 	.word	0x00000000
        /*0020*/ 	.short	0x0005
        /*0022*/ 	.short	0x0028
        /*0024*/ 	.byte	0x00, 0xf4, 0x21, 0x00


	//----- nvinfo : EIATTR_KPARAM_INFO
	.align		4
.L_13:
        /*0028*/ 	.byte	0x04, 0x17
        /*002a*/ 	.short	(.L_15 - .L_14)
.L_14:
        /*002c*/ 	.word	0x00000000
        /*0030*/ 	.short	0x0004
        /*0032*/ 	.short	0x0020
        /*0034*/ 	.byte	0x00, 0xf4, 0x21, 0x00


	//----- nvinfo : EIATTR_KPARAM_INFO
	.align		4
.L_15:
        /*0038*/ 	.byte	0x04, 0x17
        /*003a*/ 	.short	(.L_17 - .L_16)
.L_16:
        /*003c*/ 	.word	0x00000000
        /*0040*/ 	.short	0x0003
        /*0042*/ 	.short	0x0018
        /*0044*/ 	.byte	0x00, 0xf4, 0x21, 0x00


	//----- nvinfo : EIATTR_KPARAM_INFO
	.align		4
.L_17:
        /*0048*/ 	.byte	0x04, 0x17
        /*004a*/ 	.short	(.L_19 - .L_18)
.L_18:
        /*004c*/ 	.word	0x00000000
        /*0050*/ 	.short	0x0002
        /*0052*/ 	.short	0x0010
        /*0054*/ 	.byte	0x00, 0xf4, 0x21, 0x00


	//----- nvinfo : EIATTR_KPARAM_INFO
	.align		4
.L_19:
        /*0058*/ 	.byte	0x04, 0x17
        /*005a*/ 	.short	(.L_21 - .L_20)
.L_20:
        /*005c*/ 	.word	0x00000000
        /*0060*/ 	.short	0x0001
        /*0062*/ 	.short	0x0008
        /*0064*/ 	.byte	0x00, 0xf4, 0x21, 0x00


	//----- nvinfo : EIATTR_KPARAM_INFO
	.align		4
.L_21:
        /*0068*/ 	.byte	0x04, 0x17
        /*006a*/ 	.short	(.L_23 - .L_22)
.L_22:
        /*006c*/ 	.word	0x00000000
        /*0070*/ 	.short	0x0000
        /*0072*/ 	.short	0x0000
        /*0074*/ 	.byte	0x00, 0xf4, 0x21, 0x00


	//----- nvinfo : EIATTR_SPARSE_MMA_MASK
	.align		4
.L_23:
        /*0078*/ 	.byte	0x03, 0x50
        /*007a*/ 	.short	0x0000


	//----- nvinfo : EIATTR_MAXREG_COUNT
	.align		4
        /*007c*/ 	.byte	0x03, 0x1b
        /*007e*/ 	.short	0x00ff


	//----- nvinfo : EIATTR_EXIT_INSTR_OFFSETS
	.align		4
        /*0080*/ 	.byte	0x04, 0x1c
        /*0082*/ 	.short	(.L_25 - .L_24)


	//   ....[0]....
.L_24:
        /*0084*/ 	.word	0x00000400


	//   ....[1]....
        /*0088*/ 	.word	0x00000420


	//----- nvinfo : EIATTR_REQNTID
	.align		4
.L_25:
        /*008c*/ 	.byte	0x04, 0x10
        /*008e*/ 	.short	(.L_27 - .L_26)
.L_26:
        /*0090*/ 	.word	0x00000080
        /*0094*/ 	.word	0x00000001
        /*0098*/ 	.word	0x00000001


	//----- nvinfo : EIATTR_CBANK_PARAM_SIZE
	.align		4
.L_27:
        /*009c*/ 	.byte	0x03, 0x19
        /*009e*/ 	.short	0x0034


	//----- nvinfo : EIATTR_PARAM_CBANK
	.align		4
        /*00a0*/ 	.byte	0x04, 0x0a
        /*00a2*/ 	.short	(.L_29 - .L_28)
	.align		4
.L_28:
        /*00a4*/ 	.word	index@(.nv.constant0.triton_poi_fused__unsafe_index_add_mul_sub_15)
        /*00a8*/ 	.short	0x0210
        /*00aa*/ 	.short	0x0034


	//----- nvinfo : EIATTR_SW_WAR
	.align		4
.L_29:
        /*00ac*/ 	.byte	0x04, 0x36
        /*00ae*/ 	.short	(.L_31 - .L_30)
.L_30:
        /*00b0*/ 	.word	0x00000008
.L_31:


//--------------------- .nv.callgraph             --------------------------
	.section	.nv.callgraph,"",@"SHT_CUDA_CALLGRAPH"
	.align	4
	.sectionentsize	8
	.align		4
        /*0000*/ 	.word	0x00000000
	.align		4
        /*0004*/ 	.word	0xffffffff
	.align		4
        /*0008*/ 	.word	0x00000000
	.align		4
        /*000c*/ 	.word	0xfffffffe
	.align		4
        /*0010*/ 	.word	0x00000000
	.align		4
        /*0014*/ 	.word	0xfffffffd
	.align		4
        /*0018*/ 	.word	0x00000000
	.align		4
        /*001c*/ 	.word	0xfffffffc


//--------------------- .text.triton_poi_fused__unsafe_index_add_mul_sub_15 --------------------------
	.section	.text.triton_poi_fused__unsafe_index_add_mul_sub_15,"ax",@progbits
	.align	128
        .global         triton_poi_fused__unsafe_index_add_mul_sub_15
        .type           triton_poi_fused__unsafe_index_add_mul_sub_15,@function
        .size           triton_poi_fused__unsafe_index_add_mul_sub_15,(.L_x_1 - triton_poi_fused__unsafe_index_add_mul_sub_15)
        .other          triton_poi_fused__unsafe_index_add_mul_sub_15,@"STO_CUDA_ENTRY STV_DEFAULT"
triton_poi_fused__unsafe_index_add_mul_sub_15:
.text.triton_poi_fused__unsafe_index_add_mul_sub_15:
[----:B------:R-:W0:Y:S02]  /*0000*/  LDC R1, c[0x0][0x28] ;  /* 0x00000a00ff017b82 */ /* 0x000e240000000800 */
[----:B------:R-:W1:Y:S01]  /*0010*/  S2R R3, SR_TID.X ;  /* 0x0000000000037919 */ /* 0x000e620000002100 */
[----:B------:R-:W2:Y:S01]  /*0020*/  LDC.64 R12, c[0x0][0x210] ;  /* 0x00008400ff0c7b82 */ /* 0x000ea20000000a00 */
[----:B------:R-:W-:Y:S01]  /*0030*/  CS2R R8, SRZ ;  /* 0x0000000000087805 */ /* 0x000fe2000001ff00 */
[----:B------:R-:W-:Y:S01]  /*0040*/  ULDC.64 UR4, c[0x0][0x208] ;  /* 0x0000820000047ab9 */ /* 0x000fe20000000a00 */
[----:B------:R-:W3:Y:S05]  /*0050*/  S2R R4, SR_CTAID.X ;  /* 0x0000000000047919 */ /* 0x000eea0000002500 */
[----:B------:R-:W4:Y:S01]  /*0060*/  LDC.64 R14, c[0x0][0x228] ;  /* 0x00008a00ff0e7b82 */ /* 0x000f220000000a00 */
[----:B------:R-:W-:Y:S01]  /*0070*/  CS2R R10, SRZ ;  /* 0x00000000000a7805 */ /* 0x000fe2000001ff00 */
[----:B------:R-:W-:Y:S01]  /*0080*/  ULDC.64 UR6, c[0x0][0x220] ;  /* 0x0000880000067ab9 */ /* 0x000fe20000000a00 */
[----:B-1----:R-:W-:-:S05]  /*0090*/  LOP3.LUT R3, R3, 0x7f, RZ, 0xc0, !PT ;  /* 0x0000007f03037812 */ /* 0x002fca00078ec0ff */
[----:B---3--:R-:W-:-:S05]  /*00a0*/  IMAD R0, R4, 0x80, R3 ;  /* 0x0000008004007824 */ /* 0x008fca00078e0203 */
[----:B------:R-:W-:Y:S02]  /*00b0*/  SHF.R.S32.HI R3, RZ, 0x1f, R0 ;  /* 0x0000001fff037819 */ /* 0x000fe40000011400 */
[----:B------:R-:W-:Y:S02]  /*00c0*/  ISETP.GE.AND P0, PT, R0, 0xc00, PT ;  /* 0x00000c000000780c */ /* 0x000fe40003f06270 */
[----:B------:R-:W-:Y:S02]  /*00d0*/  LEA.HI R5, R3, R0, RZ, 0x3 ;  /* 0x0000000003057211 */ /* 0x000fe400078f18ff */
[----:B------:R-:W1:Y:S02]  /*00e0*/  LDC.64 R2, c[0x0][0x218] ;  /* 0x00008600ff027b82 */ /* 0x000e640000000a00 */
[----:B------:R-:W-:Y:S02]  /*00f0*/  SHF.R.S32.HI R6, RZ, 0x3, R5 ;  /* 0x00000003ff067819 */ /* 0x000fe40000011405 */
[----:B------:R-:W-:-:S02]  /*0100*/  LOP3.LUT R5, R5, 0xfffffff8, RZ, 0xc0, !PT ;  /* 0xfffffff805057812 */ /* 0x000fc400078ec0ff */
[----:B------:R-:W-:-:S04]  /*0110*/  LEA.HI R7, R6, R6, RZ, 0x3 ;  /* 0x0000000606077211 */ /* 0x000fc800078f18ff */
[----:B------:R-:W-:-:S05]  /*0120*/  LOP3.LUT R7, R7, 0xfffffff8, RZ, 0xc0, !PT ;  /* 0xfffffff807077812 */ /* 0x000fca00078ec0ff */
[----:B------:R-:W-:-:S04]  /*0130*/  IMAD.IADD R7, R6, 0x1, -R7 ;  /* 0x0000000106077824 */ /* 0x000fc800078e0a07 */
[----:B--2---:R-:W-:-:S05]  /*0140*/  IMAD.WIDE R12, R7, 0x8, R12 ;  /* 0x00000008070c7825 */ /* 0x004fca00078e020c */
[----:B------:R-:W2:Y:S01]  /*0150*/  @!P0 LDG.E.EL.64 R8, desc[UR4][R12.64] ;  /* 0x000000040c088981 */ /* 0x000ea2000c2e1b00 */
[----:B------:R-:W-:Y:S01]  /*0160*/  IMAD.IADD R5, R0, 0x1, -R5 ;  /* 0x0000000100057824 */ /* 0x000fe200078e0a05 */
[----:B------:R-:W-:-:S03]  /*0170*/  CS2R R6, SRZ ;  /* 0x0000000000067805 */ /* 0x000fc6000001ff00 */
[----:B-1----:R-:W-:-:S04]  /*0180*/  IMAD.WIDE R2, R5, 0x8, R2 ;  /* 0x0000000805027825 */ /* 0x002fc800078e0202 */
[C---:B----4-:R-:W-:Y:S01]  /*0190*/  IMAD.WIDE R14, R5.reuse, 0x8, R14 ;  /* 0x00000008050e7825 */ /* 0x050fe200078e020e */
[----:B------:R1:W3:Y:S04]  /*01a0*/  @!P0 LDG.E.EL.64 R10, desc[UR4][R2.64] ;  /* 0x00000004020a8981 */ /* 0x0002e8000c2e1b00 */
[----:B------:R-:W4:Y:S01]  /*01b0*/  @!P0 LDG.E.EL.64 R6, desc[UR4][R14.64] ;  /* 0x000000040e068981 */ /* 0x000f22000c2e1b00 */
[----:B-1----:R-:W1:Y:S02]  /*01c0*/  LDC.64 R2, c[0x0][0x230] ;  /* 0x00008c00ff027b82 */ /* 0x002e640000000a00 */
[----:B-1----:R-:W-:Y:S01]  /*01d0*/  IMAD.WIDE R2, R5, 0x4, R2 ;  /* 0x0000000405027825 */ /* 0x002fe200078e0202 */
[----:B--2---:R-:W-:-:S04]  /*01e0*/  SHF.R.U32.HI R17, RZ, 0x1d, R9 ;  /* 0x0000001dff117819 */ /* 0x004fc80000011609 */
[----:B------:R-:W-:-:S04]  /*01f0*/  LOP3.LUT R17, R17, 0x4, RZ, 0xc0, !PT ;  /* 0x0000000411117812 */ /* 0x000fc800078ec0ff */
[----:B------:R-:W-:Y:S02]  /*0200*/  IADD3 R16, P1, R8, R17, RZ ;  /* 0x0000001108107210 */ /* 0x000fe40007f3e0ff */
[----:B---3--:R-:W-:Y:S02]  /*0210*/  LEA R13, P2, R10, UR6, 0x2 ;  /* 0x000000060a0d7c11 */ /* 0x008fe4000f8410ff */
[----:B------:R-:W-:Y:S01]  /*0220*/  SHF.R.U32.HI R8, RZ, 0x1b, R11 ;  /* 0x0000001bff087819 */ /* 0x000fe2000001160b */
[----:B------:R-:W-:Y:S01]  /*0230*/  IMAD.X R17, RZ, RZ, R9, P1 ;  /* 0x000000ffff117224 */ /* 0x000fe200008e0609 */
[----:B------:R-:W-:Y:S02]  /*0240*/  SHF.R.S32.HI R9, RZ, 0x18, R4 ;  /* 0x00000018ff097819 */ /* 0x000fe40000011404 */
[----:B----4-:R-:W-:Y:S02]  /*0250*/  SHF.R.U32.HI R4, RZ, 0x1b, R7 ;  /* 0x0000001bff047819 */ /* 0x010fe40000011607 */
[----:B------:R-:W-:-:S02]  /*0260*/  SGXT R9, R9, 0x1 ;  /* 0x000000010909781a */ /* 0x000fc40000000200 */
[----:B------:R-:W-:Y:S02]  /*0270*/  LEA.HI.X R10, R10, UR7, R11, 0x2, P2 ;  /* 0x000000070a0a7c11 */ /* 0x000fe400090f140b */
[C---:B------:R-:W-:Y:S01]  /*0280*/  SHF.L.U64.HI R17, R16.reuse, 0x4, R17 ;  /* 0x0000000410117819 */ /* 0x040fe20000010211 */
[----:B------:R-:W-:Y:S01]  /*0290*/  IMAD.SHL.U32 R16, R16, 0x10, RZ ;  /* 0x0000001010107824 */ /* 0x000fe200078e00ff */
[----:B------:R-:W-:Y:S02]  /*02a0*/  LEA R11, P3, R6, UR6, 0x2 ;  /* 0x00000006060b7c11 */ /* 0x000fe4000f8610ff */
[----:B------:R-:W-:Y:S02]  /*02b0*/  LOP3.LUT R4, R4, 0x10, RZ, 0xc0, !PT ;  /* 0x0000001004047812 */ /* 0x000fe400078ec0ff */
[----:B------:R-:W-:Y:S02]  /*02c0*/  LOP3.LUT R8, R8, 0x10, RZ, 0xc0, !PT ;  /* 0x0000001008087812 */ /* 0x000fe400078ec0ff */
[----:B------:R-:W-:-:S02]  /*02d0*/  LEA.HI R9, R9, R0, RZ, 0x6 ;  /* 0x0000000009097211 */ /* 0x000fc400078f30ff */
[----:B------:R-:W-:Y:S02]  /*02e0*/  LEA.HI.X R7, R6, UR7, R7, 0x2, P3 ;  /* 0x0000000706077c11 */ /* 0x000fe400098f1407 */
[C---:B------:R-:W-:Y:S02]  /*02f0*/  IADD3 R6, P3, P4, R16.reuse, R11, R4 ;  /* 0x0000000b10067210 */ /* 0x040fe40007c7e004 */
[----:B------:R-:W-:Y:S02]  /*0300*/  IADD3 R8, P2, P1, R16, R13, R8 ;  /* 0x0000000d10087210 */ /* 0x000fe4000795e008 */
[----:B------:R-:W-:Y:S02]  /*0310*/  CS2R R12, SRZ ;  /* 0x00000000000c7805 */ /* 0x000fe4000001ff00 */
[----:B------:R-:W-:Y:S02]  /*0320*/  SHF.R.S32.HI R4, RZ, 0x6, R9 ;  /* 0x00000006ff047819 */ /* 0x000fe40000011409 */
[----:B------:R-:W-:-:S02]  /*0330*/  IADD3.X R9, R17, R10, RZ, P2, P1 ;  /* 0x0000000a11097210 */ /* 0x000fc400017e24ff */
[----:B------:R-:W-:Y:S01]  /*0340*/  IADD3.X R7, R17, R7, RZ, P3, P4 ;  /* 0x0000000711077210 */ /* 0x000fe20001fe84ff */
[----:B------:R-:W-:Y:S02]  /*0350*/  IMAD.SHL.U32 R11, R4, 0x10, RZ ;  /* 0x00000010040b7824 */ /* 0x000fe400078e00ff */
[----:B------:R-:W-:Y:S01]  /*0360*/  IMAD.MOV.U32 R10, RZ, RZ, RZ ;  /* 0x000000ffff0a7224 */ /* 0x000fe200078e00ff */
[----:B------:R-:W1:Y:S01]  /*0370*/  LDC.64 R4, c[0x0][0x238] ;  /* 0x00008e00ff047b82 */ /* 0x000e620000000a00 */
[----:B------:R-:W-:-:S04]  /*0380*/  IMAD.WIDE R8, R11, 0x4, R8 ;  /* 0x000000040b087825 */ /* 0x000fc800078e0208 */
[----:B------:R-:W-:Y:S01]  /*0390*/  IMAD.WIDE R6, R11, 0x4, R6 ;  /* 0x000000040b067825 */ /* 0x000fe200078e0206 */
[----:B------:R-:W2:Y:S04]  /*03a0*/  @!P0 LDG.E.EL R13, desc[UR4][R8.64] ;  /* 0x00000004080d8981 */ /* 0x000ea8000c2e1900 */
[----:B------:R-:W2:Y:S04]  /*03b0*/  @!P0 LDG.E.EL R12, desc[UR4][R6.64] ;  /* 0x00000004060c8981 */ /* 0x000ea8000c2e1900 */
[----:B------:R-:W3:Y:S01]  /*03c0*/  @!P0 LDG.E.EL R10, desc[UR4][R2.64] ;  /* 0x00000004020a8981 */ /* 0x000ee2000c2e1900 */
[----:B-1----:R-:W-:-:S04]  /*03d0*/  IMAD.WIDE R4, R0, 0x4, R4 ;  /* 0x0000000400047825 */ /* 0x002fc800078e0204 */
[----:B--2---:R-:W-:-:S04]  /*03e0*/  FADD R12, R12, -R13 ;  /* 0x8000000d0c0c7221 */ /* 0x004fc80000000000 */
[----:B---3--:R-:W-:Y:S01]  /*03f0*/  FFMA R13, R12, R10, R13 ;  /* 0x0000000a0c0d7223 */ /* 0x008fe2000000000d */
[----:B------:R-:W-:Y:S06]  /*0400*/  @P0 EXIT ;  /* 0x000000000000094d */ /* 0x000fec0003800000 */
[----:B------:R-:W-:Y:S01]  /*0410*/  STG.E desc[UR4][R4.64], R13 ;  /* 0x0000000d04007986 */ /* 0x000fe2000c101904 */
[----:B------:R-:W-:Y:S05]  /*0420*/  EXIT ;  /* 0x000000000000794d */ /* 0x000fea0003800000 */
.L_x_0:
[----:B------:R-:W-:-:S00]  /*0430*/  BRA `(.L_x_0) ;  /* 0xfffffffc00fc7947 */ /* 0x000fc0000383ffff */
[----:B------:R-:W-:-:S00]  /*0440*/  NOP ;  /* 0x0000000000007918 */ /* 0x000fc00000000000 */
        /* <DEDUP_REMOVED lines=11> */
.L_x_1:


//--------------------- .nv.constant0.triton_poi_fused__unsafe_index_add_mul_sub_15 --------------------------
	.section	.nv.constant0.triton_poi_fused__unsafe_index_add_mul_sub_15,"a",@progbits
	.sectionflags	@""
	.align	4
.nv.constant0.triton_poi_fused__unsafe_index_add_mul_sub_15:
	.zero		580
